	.headerflags	@"EF_CUDA_TEXMODE_UNIFIED EF_CUDA_64BIT_ADDRESS EF_CUDA_ACCELERATORS EF_CUDA_SM90 EF_CUDA_VIRTUAL_SM(EF_CUDA_SM90)"
	.elftype	@"ET_EXEC"


//--------------------- .nv.info                  --------------------------
	.section	.nv.info,"",@"SHT_CUDA_INFO"
	.align	4


	//----- nvinfo : EIATTR_REGCOUNT
	.align		4
        /*0000*/ 	.byte	0x04, 0x2f
        /*0002*/ 	.short	(.L_2 - .L_1)
	.align		4
.L_1:
        /*0004*/ 	.word	index@(triton_poi_fused__native_batch_norm_legit_0)
        /*0008*/ 	.word	0x00000010


	//----- nvinfo : EIATTR_MIN_STACK_SIZE
	.align		4
.L_2:
        /*000c*/ 	.byte	0x04, 0x12
        /*000e*/ 	.short	(.L_4 - .L_3)
	.align		4
.L_3:
        /*0010*/ 	.word	index@(triton_poi_fused__native_batch_norm_legit_0)
        /*0014*/ 	.word	0x00000000


	//----- nvinfo : EIATTR_FRAME_SIZE
	.align		4
.L_4:
        /*0018*/ 	.byte	0x04, 0x11
        /*001a*/ 	.short	(.L_6 - .L_5)
	.align		4
.L_5:
        /*001c*/ 	.word	index@(triton_poi_fused__native_batch_norm_legit_0)
        /*0020*/ 	.word	0x00000000


	//----- nvinfo : EIATTR_MIN_STACK_SIZE
	.align		4
.L_6:
        /*0024*/ 	.byte	0x04, 0x12
        /*0026*/ 	.short	(.L_8 - .L_7)
	.align		4
.L_7:
        /*0028*/ 	.word	index@(triton_poi_fused__native_batch_norm_legit_0)
        /*002c*/ 	.word	0x00000000
.L_8:


//--------------------- .nv.info.triton_poi_fused__native_batch_norm_legit_0 --------------------------
	.section	.nv.info.triton_poi_fused__native_batch_norm_legit_0,"",@"SHT_CUDA_INFO"
	.sectionflags	@""
	.align	4


	//----- nvinfo : EIATTR_CUDA_API_VERSION
	.align		4
        /*0000*/ 	.byte	0x04, 0x37
        /*0002*/ 	.short	(.L_10 - .L_9)
.L_9:
        /*0004*/ 	.word	0x0000007c


	//----- nvinfo : EIATTR_KPARAM_INFO
	.align		4
.L_10:
        /*0008*/ 	.byte	0x04, 0x17
        /*000a*/ 	.short	(.L_12 - .L_11)
.L_11:
        /*000c*/ 	.word	0x00000000
        /*0010*/ 	.short	0x0003
        /*0012*/ 	.short	0x0018
        /*0014*/ 	.byte	0x00, 0xf0, 0x11, 0x00


	//----- nvinfo : EIATTR_KPARAM_INFO
	.align		4
.L_12:
        /*0018*/ 	.byte	0x04, 0x17
        /*001a*/ 	.short	(.L_14 - .L_13)
.L_13:
        /*001c*/ 	.word	0x00000000
        /*0020*/ 	.short	0x0002
        /*0022*/ 	.short	0x0010
        /*0024*/ 	.byte	0x00, 0xf4, 0x21, 0x00


	//----- nvinfo : EIATTR_KPARAM_INFO
	.align		4
.L_14:
        /*0028*/ 	.byte	0x04, 0x17
        /*002a*/ 	.short	(.L_16 - .L_15)
.L_15:
        /*002c*/ 	.word	0x00000000
        /*0030*/ 	.short	0x0001
        /*0032*/ 	.short	0x0008
        /*0034*/ 	.byte	0x00, 0xf4, 0x21, 0x00


	//----- nvinfo : EIATTR_KPARAM_INFO
	.align		4
.L_16:
        /*0038*/ 	.byte	0x04, 0x17
        /*003a*/ 	.short	(.L_18 - .L_17)
.L_17:
        /*003c*/ 	.word	0x00000000
        /*0040*/ 	.short	0x0000
        /*0042*/ 	.short	0x0000
        /*0044*/ 	.byte	0x00, 0xf4, 0x21, 0x00


	//----- nvinfo : EIATTR_SPARSE_MMA_MASK
	.align		4
.L_18:
        /*0048*/ 	.byte	0x03, 0x50
        /*004a*/ 	.short	0x0000


	//----- nvinfo : EIATTR_MAXREG_COUNT
	.align		4
        /*004c*/ 	.byte	0x03, 0x1b
        /*004e*/ 	.short	0x00ff


	//----- nvinfo : EIATTR_EXIT_INSTR_OFFSETS
	.align		4
        /*0050*/ 	.byte	0x04, 0x1c
        /*0052*/ 	.short	(.L_20 - .L_19)


	//   ....[0]....
.L_19:
        /*0054*/ 	.word	0x00000250


	//   ....[1]....
        /*0058*/ 	.word	0x00000290


	//----- nvinfo : EIATTR_REQNTID
	.align		4
.L_20:
        /*005c*/ 	.byte	0x04, 0x10
        /*005e*/ 	.short	(.L_22 - .L_21)
.L_21:
        /*0060*/ 	.word	0x00000020
        /*0064*/ 	.word	0x00000001
        /*0068*/ 	.word	0x00000001


	//----- nvinfo : EIATTR_CBANK_PARAM_SIZE
	.align		4
.L_22:
        /*006c*/ 	.byte	0x03, 0x19
        /*006e*/ 	.short	0x001c


	//----- nvinfo : EIATTR_PARAM_CBANK
	.align		4
        /*0070*/ 	.byte	0x04, 0x0a
        /*0072*/ 	.short	(.L_24 - .L_23)
	.align		4
.L_23:
        /*0074*/ 	.word	index@(.nv.constant0.triton_poi_fused__native_batch_norm_legit_0)
        /*0078*/ 	.short	0x0210
        /*007a*/ 	.short	0x001c


	//----- nvinfo : EIATTR_SW_WAR
	.align		4
.L_24:
        /*007c*/ 	.byte	0x04, 0x36
        /*007e*/ 	.short	(.L_26 - .L_25)
.L_25:
        /*0080*/ 	.word	0x00000008
.L_26:


//--------------------- .nv.callgraph             --------------------------
	.section	.nv.callgraph,"",@"SHT_CUDA_CALLGRAPH"
	.align	4
	.sectionentsize	8
	.align		4
        /*0000*/ 	.word	0x00000000
	.align		4
        /*0004*/ 	.word	0xffffffff
	.align		4
        /*0008*/ 	.word	0x00000000
	.align		4
        /*000c*/ 	.word	0xfffffffe
	.align		4
        /*0010*/ 	.word	0x00000000
	.align		4
        /*0014*/ 	.word	0xfffffffd
	.align		4
        /*0018*/ 	.word	0x00000000
	.align		4
        /*001c*/ 	.word	0xfffffffc


//--------------------- .nv.constant4             --------------------------
	.section	.nv.constant4,"a",@progbits
	.align	8
	.align		8
.nv.constant4:
        /*0000*/ 	.dword	_$_str


//--------------------- .text.triton_poi_fused__native_batch_norm_legit_0 --------------------------
	.section	.text.triton_poi_fused__native_batch_norm_legit_0,"ax",@progbits
	.align	128
        .global         triton_poi_fused__native_batch_norm_legit_0
        .type           triton_poi_fused__native_batch_norm_legit_0,@function
        .size           triton_poi_fused__native_batch_norm_legit_0,(.L_x_1 - triton_poi_fused__native_batch_norm_legit_0)
        .other          triton_poi_fused__native_batch_norm_legit_0,@"STO_CUDA_ENTRY STV_DEFAULT"
triton_poi_fused__native_batch_norm_legit_0:
.text.triton_poi_fused__native_batch_norm_legit_0:
[----:B------:R-:W0:Y:S02]  /*0000*/  LDC R1, c[0x0][0x28] ;  /* 0x00000a00ff017b82 */ /* 0x000e240000000800 */
[----:B------:R-:W1:Y:S01]  /*0010*/  S2R R10, SR_TID.X ;  /* 0x00000000000a7919 */ /* 0x000e620000002100 */
[----:B------:R-:W2:Y:S01]  /*0020*/  LDC.64 R2, c[0x0][0x210] ;  /* 0x00008400ff027b82 */ /* 0x000ea20000000a00 */
[----:B------:R-:W-:Y:S01]  /*0030*/  CS2R R6, SRZ ;  /* 0x0000000000067805 */ /* 0x000fe2000001ff00 */
[----:B------:R-:W-:Y:S01]  /*0040*/  ULDC.64 UR4, c[0x0][0x208] ;  /* 0x0000820000047ab9 */ /* 0x000fe20000000a00 */
[----:B------:R-:W3:Y:S01]  /*0050*/  S2R R9, SR_CTAID.X ;  /* 0x0000000000097919 */ /* 0x000ee20000002500 */
[----:B------:R-:W-:Y:S02]  /*0060*/  MOV R8, RZ ;  /* 0x000000ff00087202 */ /* 0x000fe40000000f00 */
[----:B-1----:R-:W-:-:S04]  /*0070*/  LOP3.LUT R0, R10, 0xf, RZ, 0xc0, !PT ;  /* 0x0000000f0a007812 */ /* 0x002fc800078ec0ff */
[----:B---3--:R-:W-:Y:S01]  /*0080*/  LEA R9, R9, R0, 0x4 ;  /* 0x0000000009097211 */ /* 0x008fe200078e20ff */
[----:B------:R-:W-:-:S03]  /*0090*/  HFMA2.MMA R0, -RZ, RZ, 0, 0 ;  /* 0x00000000ff007435 */ /* 0x000fc600000001ff */
[C---:B------:R-:W-:Y:S02]  /*00a0*/  ISETP.GE.AND P0, PT, R9.reuse, 0x10, PT ;  /* 0x000000100900780c */ /* 0x040fe40003f06270 */
[----:B------:R-:W-:-:S05]  /*00b0*/  SHF.L.U32 R5, R9, 0x2, RZ ;  /* 0x0000000209057819 */ /* 0x000fca00000006ff */
[----:B--2---:R-:W-:-:S06]  /*00c0*/  IMAD.WIDE R2, R5, 0x4, R2 ;  /* 0x0000000405027825 */ /* 0x004fcc00078e0202 */
[----:B------:R-:W2:Y:S04]  /*00d0*/  @!P0 LDG.E.EL R0, desc[UR4][R2.64] ;  /* 0x0000000402008981 */ /* 0x000ea8000c2e1900 */
[----:B------:R-:W2:Y:S04]  /*00e0*/  @!P0 LDG.E.EL R7, desc[UR4][R2.64+0x4] ;  /* 0x0000040402078981 */ /* 0x000ea8000c2e1900 */
[----:B------:R-:W3:Y:S04]  /*00f0*/  @!P0 LDG.E.EL R6, desc[UR4][R2.64+0x8] ;  /* 0x0000080402068981 */ /* 0x000ee8000c2e1900 */
[----:B------:R-:W4:Y:S01]  /*0100*/  @!P0 LDG.E.EL R8, desc[UR4][R2.64+0xc] ;  /* 0x00000c0402088981 */ /* 0x000f22000c2e1900 */
[----:B------:R-:W-:-:S04]  /*0110*/  LOP3.LUT P0, RZ, R10, 0x10, RZ, 0xc0, !PT ;  /* 0x000000100aff7812 */ /* 0x000fc8000780c0ff */
[----:B------:R-:W-:Y:S01]  /*0120*/  ISETP.LT.AND P0, PT, R9, 0x10, !P0 ;  /* 0x000000100900780c */ /* 0x000fe20004701270 */
[----:B--2---:R-:W-:-:S04]  /*0130*/  FADD R5, R7, R0 ;  /* 0x0000000007057221 */ /* 0x004fc80000000000 */
[----:B---3--:R-:W-:Y:S02]  /*0140*/  FADD R11, R5, R6 ;  /* 0x00000006050b7221 */ /* 0x008fe40000000000 */
[----:B------:R-:W1:Y:S02]  /*0150*/  LDC.64 R4, c[0x0][0x218] ;  /* 0x00008600ff047b82 */ /* 0x000e640000000a00 */
[----:B----4-:R-:W-:-:S04]  /*0160*/  FADD R11, R11, R8 ;  /* 0x000000080b0b7221 */ /* 0x010fc80000000000 */
[----:B------:R-:W-:-:S04]  /*0170*/  FMUL R13, R11, 0.25 ;  /* 0x3e8000000b0d7820 */ /* 0x000fc80000400000 */
[C---:B------:R-:W-:Y:S01]  /*0180*/  FADD R7, -R13.reuse, R7 ;  /* 0x000000070d077221 */ /* 0x040fe20000000100 */
[C---:B------:R-:W-:Y:S01]  /*0190*/  FADD R0, -R13.reuse, R0 ;  /* 0x000000000d007221 */ /* 0x040fe20000000100 */
[C---:B------:R-:W-:Y:S01]  /*01a0*/  FADD R6, -R13.reuse, R6 ;  /* 0x000000060d067221 */ /* 0x040fe20000000100 */
[----:B------:R-:W-:Y:S01]  /*01b0*/  FADD R11, -R13, R8 ;  /* 0x000000080d0b7221 */ /* 0x000fe20000000100 */
[----:B------:R-:W-:-:S04]  /*01c0*/  FMUL R7, R7, R7 ;  /* 0x0000000707077220 */ /* 0x000fc80000400000 */
[----:B------:R-:W-:-:S04]  /*01d0*/  FFMA R7, R0, R0, R7 ;  /* 0x0000000000077223 */ /* 0x000fc80000000007 */
[----:B------:R-:W-:Y:S02]  /*01e0*/  FFMA R0, R6, R6, R7 ;  /* 0x0000000606007223 */ /* 0x000fe40000000007 */
[----:B------:R-:W2:Y:S01]  /*01f0*/  LDC.64 R6, c[0x0][0x220] ;  /* 0x00008800ff067b82 */ /* 0x000ea20000000a00 */
[----:B-1----:R-:W-:Y:S01]  /*0200*/  IMAD.WIDE R2, R9, 0x4, R4 ;  /* 0x0000000409027825 */ /* 0x002fe200078e0204 */
[----:B------:R-:W-:-:S03]  /*0210*/  HFMA2.MMA R5, -RZ, RZ, 1.625, 0 ;  /* 0x3e800000ff057435 */ /* 0x000fc600000001ff */
[----:B------:R-:W-:Y:S01]  /*0220*/  FFMA R0, R11, R11, R0 ;  /* 0x0000000b0b007223 */ /* 0x000fe20000000000 */
[----:B------:R1:W-:Y:S06]  /*0230*/  @P0 STG.E desc[UR4][R2.64], R13 ;  /* 0x0000000d02000986 */ /* 0x0003ec000c101904 */
[----:B------:R-:W-:Y:S01]  /*0240*/  FFMA R0, R0, R5, 9.9999997473787516356e-06 ;  /* 0x3727c5ac00007423 */ /* 0x000fe20000000005 */
[----:B------:R-:W-:Y:S06]  /*0250*/  @!P0 EXIT ;  /* 0x000000000000894d */ /* 0x000fec0003800000 */
[----:B------:R-:W0:Y:S01]  /*0260*/  MUFU.RSQ R5, R0 ;  /* 0x0000000000057308 */ /* 0x000e220000001400 */
[----:B-12---:R-:W-:-:S05]  /*0270*/  IMAD.WIDE R2, R9, 0x4, R6 ;  /* 0x0000000409027825 */ /* 0x006fca00078e0206 */
[----:B0-----:R-:W-:Y:S01]  /*0280*/  STG.E desc[UR4][R2.64], R5 ;  /* 0x0000000502007986 */ /* 0x001fe2000c101904 */
[----:B------:R-:W-:Y:S05]  /*0290*/  EXIT ;  /* 0x000000000000794d */ /* 0x000fea0003800000 */
.L_x_0:
[----:B------:R-:W-:-:S00]  /*02a0*/  BRA `(.L_x_0) ;  /* 0xfffffffc00fc7947 */ /* 0x000fc0000383ffff */
[----:B------:R-:W-:-:S00]  /*02b0*/  NOP ;  /* 0x0000000000007918 */ /* 0x000fc00000000000 */
        /* <DEDUP_REMOVED lines=12> */
.L_x_1:


//--------------------- .nv.global.init           --------------------------
	.section	.nv.global.init,"aw",@progbits
.nv.global.init:
	.type		_$_str,@object
	.size		_$_str,(.L_0 - _$_str)
_$_str:
        /*0000*/ 	.byte	0x5f, 0x5f, 0x43, 0x55, 0x44, 0x41, 0x5f, 0x46, 0x54, 0x5a, 0x00
.L_0:


//--------------------- .nv.constant0.triton_poi_fused__native_batch_norm_legit_0 --------------------------
	.section	.nv.constant0.triton_poi_fused__native_batch_norm_legit_0,"a",@progbits
	.sectionflags	@""
	.align	4
.nv.constant0.triton_poi_fused__native_batch_norm_legit_0:
	.zero		556
